//
// Generated by NVIDIA NVVM Compiler
//
// Compiler Build ID: CL-36424714
// Cuda compilation tools, release 13.0, V13.0.88
// Based on NVVM 20.0.0
//

.version 9.0
.target sm_100
.address_size 64

	// .globl	_Z15cuda_cmp_kernelmPiS_S_

.visible .entry _Z15cuda_cmp_kernelmPiS_S_(
	.param .u64 _Z15cuda_cmp_kernelmPiS_S__param_0,
	.param .u64 .ptr .align 1 _Z15cuda_cmp_kernelmPiS_S__param_1,
	.param .u64 .ptr .align 1 _Z15cuda_cmp_kernelmPiS_S__param_2,
	.param .u64 .ptr .align 1 _Z15cuda_cmp_kernelmPiS_S__param_3
)
{
	.reg .pred 	%p<4>;
	.reg .b32 	%r<13>;
	.reg .b64 	%rd<12>;

	ld.param.u64 	%rd5, [_Z15cuda_cmp_kernelmPiS_S__param_0];
	ld.param.u64 	%rd2, [_Z15cuda_cmp_kernelmPiS_S__param_1];
	ld.param.u64 	%rd3, [_Z15cuda_cmp_kernelmPiS_S__param_2];
	ld.param.u64 	%rd4, [_Z15cuda_cmp_kernelmPiS_S__param_3];
	mov.u32 	%r4, %tid.x;
	mov.u32 	%r5, %ctaid.x;
	mov.u32 	%r6, %ntid.x;
	mad.lo.s32 	%r7, %r5, %r6, %r4;
	cvt.s64.s32 	%rd1, %r7;
	setp.le.u64 	%p1, %rd5, %rd1;
	mov.b32 	%r12, 0;
	@%p1 bra 	$L__BB0_2;
	cvta.to.global.u64 	%rd6, %rd2;
	cvta.to.global.u64 	%rd7, %rd3;
	shl.b64 	%rd8, %rd1, 2;
	add.s64 	%rd9, %rd6, %rd8;
	ld.global.u32 	%r8, [%rd9];
	add.s64 	%rd10, %rd7, %rd8;
	ld.global.u32 	%r9, [%rd10];
	setp.lt.s32 	%p2, %r8, %r9;
	selp.u32 	%r12, 1, 0, %p2;
$L__BB0_2:
	{ 
	.reg .pred 	%p1; 
	.reg .pred 	%p2; 
	setp.ne.u32 	%p1, %r12, 0; 
	bar.red.or.pred 	%p2, 0, %p1; 
	selp.u32 	%r10, 1, 0, %p2; 
	}
	setp.eq.s32 	%p3, %r10, 0;
	@%p3 bra 	$L__BB0_4;
	cvta.to.global.u64 	%rd11, %rd4;
	mov.b32 	%r11, 1;
	st.global.u32 	[%rd11], %r11;
$L__BB0_4:
	ret;

}


// ===== COMPILED SASS (sm_100) =====

	.target	sm_100

	.elftype	@"ET_EXEC"


//--------------------- .note.nv.tkinfo           --------------------------
	.section	.note.nv.tkinfo,"",@"SHT_NOTE"
	.sectionflags	@"SHF_NOTE_NV_TKINFO"
	.tkinfo
        /*0018*/ 	.word	0x00000002
        /*0030*/ 	.string	""
        /*0030*/ 	.string	"ptxas"
        /*0030*/ 	.string	"Cuda compilation tools, release 13.0, V13.0.88"
        /*0030*/ 	.string	"Build cuda_13.0.r13.0/compiler.36424714_0"
        /*0030*/ 	.string	"-arch sm_100 -m 64 "



//--------------------- .note.nv.cuinfo           --------------------------
	.section	.note.nv.cuinfo,"",@"SHT_NOTE"
	.sectionflags	@"SHF_NOTE_NV_CUINFO"
        /*0018*/ 	.short	0x0002
        /*001a*/ 	.short	0x0064
        /*001c*/ 	.short	0x0082
	.zero		2


//--------------------- .nv.info                  --------------------------
	.section	.nv.info,"",@"SHT_CUDA_INFO"
	.align	4


	//----- nvinfo : EIATTR_REGCOUNT
	.align		4
        /*0000*/ 	.byte	0x04, 0x2f
        /*0002*/ 	.short	(.L_1 - .L_0)
	.align		4
.L_0:
        /*0004*/ 	.word	index@(_Z15cuda_cmp_kernelmPiS_S_)
        /*0008*/ 	.word	0x00000008


	//----- nvinfo : EIATTR_FRAME_SIZE
	.align		4
.L_1:
        /*000c*/ 	.byte	0x04, 0x11
        /*000e*/ 	.short	(.L_3 - .L_2)
	.align		4
.L_2:
        /*0010*/ 	.word	index@(_Z15cuda_cmp_kernelmPiS_S_)
        /*0014*/ 	.word	0x00000000


	//----- nvinfo : EIATTR_MIN_STACK_SIZE
	.align		4
.L_3:
        /*0018*/ 	.byte	0x04, 0x12
        /*001a*/ 	.short	(.L_5 - .L_4)
	.align		4
.L_4:
        /*001c*/ 	.word	index@(_Z15cuda_cmp_kernelmPiS_S_)
        /*0020*/ 	.word	0x00000000
.L_5:


//--------------------- .nv.compat                --------------------------
	.section	.nv.compat,"",@"SHT_CUDA_COMPAT_INFO"
	.align	4
        /*0000*/ 	.byte	0x02, 0x09, 0x00, 0x00, 0x02, 0x02, 0x01, 0x00, 0x02, 0x05, 0x05, 0x00, 0x03, 0x07, 0x01, 0x01
        /*0010*/ 	.byte	0x02, 0x03, 0x00, 0x00, 0x02, 0x06, 0x01, 0x00, 0x04, 0x0b, 0x08, 0x00, 0x09, 0x00, 0x00, 0x00
        /*0020*/ 	.byte	0x00, 0x00, 0x00, 0x00


//--------------------- .nv.info._Z15cuda_cmp_kernelmPiS_S_ --------------------------
	.section	.nv.info._Z15cuda_cmp_kernelmPiS_S_,"",@"SHT_CUDA_INFO"
	.sectionflags	@""
	.align	4


	//----- nvinfo : EIATTR_CUDA_API_VERSION
	.align		4
        /*0000*/ 	.byte	0x04, 0x37
        /*0002*/ 	.short	(.L_7 - .L_6)
.L_6:
        /*0004*/ 	.word	0x00000082


	//----- nvinfo : EIATTR_KPARAM_INFO
	.align		4
.L_7:
        /*0008*/ 	.byte	0x04, 0x17
        /*000a*/ 	.short	(.L_9 - .L_8)
.L_8:
        /*000c*/ 	.word	0x00000000
        /*0010*/ 	.short	0x0003
        /*0012*/ 	.short	0x0018
        /*0014*/ 	.byte	0x00, 0xf5, 0x21, 0x00


	//----- nvinfo : EIATTR_KPARAM_INFO
	.align		4
.L_9:
        /*0018*/ 	.byte	0x04, 0x17
        /*001a*/ 	.short	(.L_11 - .L_10)
.L_10:
        /*001c*/ 	.word	0x00000000
        /*0020*/ 	.short	0x0002
        /*0022*/ 	.short	0x0010
        /*0024*/ 	.byte	0x00, 0xf5, 0x21, 0x00


	//----- nvinfo : EIATTR_KPARAM_INFO
	.align		4
.L_11:
        /*0028*/ 	.byte	0x04, 0x17
        /*002a*/ 	.short	(.L_13 - .L_12)
.L_12:
        /*002c*/ 	.word	0x00000000
        /*0030*/ 	.short	0x0001
        /*0032*/ 	.short	0x0008
        /*0034*/ 	.byte	0x00, 0xf5, 0x21, 0x00


	//----- nvinfo : EIATTR_KPARAM_INFO
	.align		4
.L_13:
        /*0038*/ 	.byte	0x04, 0x17
        /*003a*/ 	.short	(.L_15 - .L_14)
.L_14:
        /*003c*/ 	.word	0x00000000
        /*0040*/ 	.short	0x0000
        /*0042*/ 	.short	0x0000
        /*0044*/ 	.byte	0x00, 0xf0, 0x21, 0x00


	//----- nvinfo : EIATTR_SPARSE_MMA_MASK
	.align		4
.L_15:
        /*0048*/ 	.byte	0x03, 0x50
        /*004a*/ 	.short	0x0000


	//----- nvinfo : EIATTR_MAXREG_COUNT
	.align		4
        /*004c*/ 	.byte	0x03, 0x1b
        /*004e*/ 	.short	0x00ff


	//----- nvinfo : EIATTR_NUM_BARRIERS
	.align		4
        /*0050*/ 	.byte	0x02, 0x4c
        /*0052*/ 	.byte	0x01
	.zero		1


	//----- nvinfo : EIATTR_MERCURY_ISA_VERSION
	.align		4
        /*0054*/ 	.byte	0x03, 0x5f
        /*0056*/ 	.short	0x0101


	//----- nvinfo : EIATTR_VRC_CTA_INIT_COUNT
	.align		4
        /*0058*/ 	.byte	0x02, 0x4a
	.zero		1
	.zero		1


	//----- nvinfo : EIATTR_EXIT_INSTR_OFFSETS
	.align		4
        /*005c*/ 	.byte	0x04, 0x1c
        /*005e*/ 	.short	(.L_17 - .L_16)


	//   ....[0]....
.L_16:
        /*0060*/ 	.word	0x000001b0


	//   ....[1]....
        /*0064*/ 	.word	0x000001f0


	//----- nvinfo : EIATTR_CRS_STACK_SIZE
	.align		4
.L_17:
        /*0068*/ 	.byte	0x04, 0x1e
        /*006a*/ 	.short	(.L_19 - .L_18)
.L_18:
        /*006c*/ 	.word	0x00000000


	//----- nvinfo : EIATTR_CBANK_PARAM_SIZE
	.align		4
.L_19:
        /*0070*/ 	.byte	0x03, 0x19
        /*0072*/ 	.short	0x0020


	//----- nvinfo : EIATTR_PARAM_CBANK
	.align		4
        /*0074*/ 	.byte	0x04, 0x0a
        /*0076*/ 	.short	(.L_21 - .L_20)
	.align		4
.L_20:
        /*0078*/ 	.word	index@(.nv.constant0._Z15cuda_cmp_kernelmPiS_S_)
        /*007c*/ 	.short	0x0380
        /*007e*/ 	.short	0x0020


	//----- nvinfo : EIATTR_SW_WAR
	.align		4
.L_21:
        /*0080*/ 	.byte	0x04, 0x36
        /*0082*/ 	.short	(.L_23 - .L_22)
.L_22:
        /*0084*/ 	.word	0x00000008
.L_23:


//--------------------- .nv.callgraph             --------------------------
	.section	.nv.callgraph,"",@"SHT_CUDA_CALLGRAPH"
	.align	4
	.sectionentsize	8
	.align		4
        /*0000*/ 	.word	0x00000000
	.align		4
        /*0004*/ 	.word	0xffffffff
	.align		4
        /*0008*/ 	.word	0x00000000
	.align		4
        /*000c*/ 	.word	0xfffffffe
	.align		4
        /*0010*/ 	.word	0x00000000
	.align		4
        /*0014*/ 	.word	0xfffffffd
	.align		4
        /*0018*/ 	.word	0x00000000
	.align		4
        /*001c*/ 	.word	0xfffffffc


//--------------------- .text._Z15cuda_cmp_kernelmPiS_S_ --------------------------
	.section	.text._Z15cuda_cmp_kernelmPiS_S_,"ax",@progbits
	.align	128
        .global         _Z15cuda_cmp_kernelmPiS_S_
        .type           _Z15cuda_cmp_kernelmPiS_S_,@function
        .size           _Z15cuda_cmp_kernelmPiS_S_,(.L_x_3 - _Z15cuda_cmp_kernelmPiS_S_)
        .other          _Z15cuda_cmp_kernelmPiS_S_,@"STO_CUDA_ENTRY STV_DEFAULT"
_Z15cuda_cmp_kernelmPiS_S_:
.text._Z15cuda_cmp_kernelmPiS_S_:
[----:B------:R-:W-:Y:S01]  /*0000*/  LDC R1, c[0x0][0x37c] ;  /* 0x0000df00ff017b82 */ /* 0x000fe20000000800 */
[----:B------:R-:W0:Y:S07]  /*0010*/  S2R R0, SR_TID.X ;  /* 0x0000000000007919 */ /* 0x000e2e0000002100 */
[----:B------:R-:W0:Y:S01]  /*0020*/  S2UR UR4, SR_CTAID.X ;  /* 0x00000000000479c3 */ /* 0x000e220000002500 */
[----:B------:R-:W1:Y:S01]  /*0030*/  LDCU.64 UR6, c[0x0][0x380] ;  /* 0x00007000ff0677ac */ /* 0x000e620008000a00 */
[----:B------:R-:W-:Y:S01]  /*0040*/  BSSY.RECONVERGENT B0, `(.L_x_0) ;  /* 0x0000014000007945 */ /* 0x000fe20003800200 */
[----:B------:R-:W-:-:S05]  /*0050*/  PLOP3.LUT P0, PT, PT, PT, PT, 0x8, 0x80 ;  /* 0x000000000080781c */ /* 0x000fca0003f0e170 */
[----:B------:R-:W0:Y:S02]  /*0060*/  LDC R3, c[0x0][0x360] ;  /* 0x0000d800ff037b82 */ /* 0x000e240000000800 */
[----:B0-----:R-:W-:Y:S01]  /*0070*/  IMAD R0, R3, UR4, R0 ;  /* 0x0000000403007c24 */ /* 0x001fe2000f8e0200 */
[----:B------:R-:W0:Y:S04]  /*0080*/  LDCU.64 UR4, c[0x0][0x358] ;  /* 0x00006b00ff0477ac */ /* 0x000e280008000a00 */
[----:B-1----:R-:W-:Y:S02]  /*0090*/  ISETP.GE.U32.AND P1, PT, R0, UR6, PT ;  /* 0x0000000600007c0c */ /* 0x002fe4000bf26070 */
[----:B------:R-:W-:-:S04]  /*00a0*/  SHF.R.S32.HI R3, RZ, 0x1f, R0 ;  /* 0x0000001fff037819 */ /* 0x000fc80000011400 */
[----:B------:R-:W-:-:S13]  /*00b0*/  ISETP.GE.U32.AND.EX P1, PT, R3, UR7, PT, P1 ;  /* 0x0000000703007c0c */ /* 0x000fda000bf26110 */
[----:B0-----:R-:W-:Y:S05]  /*00c0*/  @P1 BRA `(.L_x_1) ;  /* 0x00000000002c1947 */ /* 0x001fea0003800000 */
[----:B------:R-:W0:Y:S01]  /*00d0*/  LDCU.64 UR6, c[0x0][0x388] ;  /* 0x00007100ff0677ac */ /* 0x000e220008000a00 */
[C---:B------:R-:W-:Y:S01]  /*00e0*/  IMAD.SHL.U32 R4, R0.reuse, 0x4, RZ ;  /* 0x0000000400047824 */ /* 0x040fe200078e00ff */
[----:B------:R-:W-:Y:S01]  /*00f0*/  SHF.L.U64.HI R0, R0, 0x2, R3 ;  /* 0x0000000200007819 */ /* 0x000fe20000010203 */
[----:B------:R-:W1:Y:S03]  /*0100*/  LDCU.64 UR8, c[0x0][0x390] ;  /* 0x00007200ff0877ac */ /* 0x000e660008000a00 */
[C---:B0-----:R-:W-:Y:S02]  /*0110*/  IADD3 R2, P0, PT, R4.reuse, UR6, RZ ;  /* 0x0000000604027c10 */ /* 0x041fe4000ff1e0ff */
[----:B-1----:R-:W-:Y:S02]  /*0120*/  IADD3 R4, P1, PT, R4, UR8, RZ ;  /* 0x0000000804047c10 */ /* 0x002fe4000ff3e0ff */
[----:B------:R-:W-:-:S02]  /*0130*/  IADD3.X R3, PT, PT, R0, UR7, RZ, P0, !PT ;  /* 0x0000000700037c10 */ /* 0x000fc400087fe4ff */
[----:B------:R-:W-:-:S03]  /*0140*/  IADD3.X R5, PT, PT, R0, UR9, RZ, P1, !PT ;  /* 0x0000000900057c10 */ /* 0x000fc60008ffe4ff */
[----:B------:R-:W2:Y:S04]  /*0150*/  LDG.E R2, desc[UR4][R2.64] ;  /* 0x0000000402027981 */ /* 0x000ea8000c1e1900 */
[----:B------:R-:W2:Y:S02]  /*0160*/  LDG.E R5, desc[UR4][R4.64] ;  /* 0x0000000404057981 */ /* 0x000ea4000c1e1900 */
[----:B--2---:R-:W-:-:S13]  /*0170*/  ISETP.LT.AND P0, PT, R2, R5, PT ;  /* 0x000000050200720c */ /* 0x004fda0003f01270 */
.L_x_1:
[----:B------:R-:W-:Y:S05]  /*0180*/  BSYNC.RECONVERGENT B0 ;  /* 0x0000000000007941 */ /* 0x000fea0003800200 */
.L_x_0:
[----:B------:R-:W-:Y:S06]  /*0190*/  BAR.RED.OR.DEFER_BLOCKING 0x0, P0 ;  /* 0x0000000000007b1d */ /* 0x000fec0000014800 */
[----:B------:R-:W0:Y:S02]  /*01a0*/  B2R.RESULT RZ, P0 ;  /* 0x0000000000ff731c */ /* 0x000e240000004000 */
[----:B0-----:R-:W-:Y:S05]  /*01b0*/  @!P0 EXIT ;  /* 0x000000000000894d */ /* 0x001fea0003800000 */
[----:B------:R-:W0:Y:S01]  /*01c0*/  LDC.64 R2, c[0x0][0x398] ;  /* 0x0000e600ff027b82 */ /* 0x000e220000000a00 */
[----:B------:R-:W-:-:S05]  /*01d0*/  IMAD.MOV.U32 R5, RZ, RZ, 0x1 ;  /* 0x00000001ff057424 */ /* 0x000fca00078e00ff */
[----:B0-----:R-:W-:Y:S01]  /*01e0*/  STG.E desc[UR4][R2.64], R5 ;  /* 0x0000000502007986 */ /* 0x001fe2000c101904 */
[----:B------:R-:W-:Y:S05]  /*01f0*/  EXIT ;  /* 0x000000000000794d */ /* 0x000fea0003800000 */
.L_x_2:
[----:B------:R-:W-:-:S00]  /*0200*/  BRA `(.L_x_2) ;  /* 0xfffffffc00fc7947 */ /* 0x000fc0000383ffff */
[----:B------:R-:W-:-:S00]  /*0210*/  NOP ;  /* 0x0000000000007918 */ /* 0x000fc00000000000 */
        /* <DEDUP_REMOVED lines=14> */
.L_x_3:


//--------------------- .nv.shared.reserved.0     --------------------------
	.section	.nv.shared.reserved.0,"aw",@nobits
	.weak		__nv_reservedSMEM_offset_0_alias
	.size		__nv_reservedSMEM_offset_0_alias, 0, 64
	.other		__nv_reservedSMEM_offset_0_alias,@"STO_CUDA_RESERVED_SHARED STV_DEFAULT"
__nv_reservedSMEM_offset_0_alias:
	.zero		0
	.zero		64


//--------------------- .nv.constant0._Z15cuda_cmp_kernelmPiS_S_ --------------------------
	.section	.nv.constant0._Z15cuda_cmp_kernelmPiS_S_,"a",@progbits
	.sectionflags	@""
	.align	4
.nv.constant0._Z15cuda_cmp_kernelmPiS_S_:
	.zero		928


//--------------------- SYMBOLS --------------------------

	.type		.nv.reservedSmem.offset0,@object
	.size		.nv.reservedSmem.offset0,0x4
